	.headerflags	@"EF_CUDA_TEXMODE_UNIFIED EF_CUDA_64BIT_ADDRESS EF_CUDA_ACCELERATORS EF_CUDA_SM90 EF_CUDA_VIRTUAL_SM(EF_CUDA_SM90)"
	.elftype	@"ET_EXEC"


//--------------------- .nv.info                  --------------------------
	.section	.nv.info,"",@"SHT_CUDA_INFO"
	.align	4


	//----- nvinfo : EIATTR_REGCOUNT
	.align		4
        /*0000*/ 	.byte	0x04, 0x2f
        /*0002*/ 	.short	(.L_1 - .L_0)
	.align		4
.L_0:
        /*0004*/ 	.word	index@(triton_per_fused__native_batch_norm_legit_no_training_mean_relu_4)
        /*0008*/ 	.word	0x00000017


	//----- nvinfo : EIATTR_MIN_STACK_SIZE
	.align		4
.L_1:
        /*000c*/ 	.byte	0x04, 0x12
        /*000e*/ 	.short	(.L_3 - .L_2)
	.align		4
.L_2:
        /*0010*/ 	.word	index@(triton_per_fused__native_batch_norm_legit_no_training_mean_relu_4)
        /*0014*/ 	.word	0x00000000


	//----- nvinfo : EIATTR_FRAME_SIZE
	.align		4
.L_3:
        /*0018*/ 	.byte	0x04, 0x11
        /*001a*/ 	.short	(.L_5 - .L_4)
	.align		4
.L_4:
        /*001c*/ 	.word	index@(triton_per_fused__native_batch_norm_legit_no_training_mean_relu_4)
        /*0020*/ 	.word	0x00000000


	//----- nvinfo : EIATTR_MIN_STACK_SIZE
	.align		4
.L_5:
        /*0024*/ 	.byte	0x04, 0x12
        /*0026*/ 	.short	(.L_7 - .L_6)
	.align		4
.L_6:
        /*0028*/ 	.word	index@(triton_per_fused__native_batch_norm_legit_no_training_mean_relu_4)
        /*002c*/ 	.word	0x00000000
.L_7:


//--------------------- .nv.info.triton_per_fused__native_batch_norm_legit_no_training_mean_relu_4 --------------------------
	.section	.nv.info.triton_per_fused__native_batch_norm_legit_no_training_mean_relu_4,"",@"SHT_CUDA_INFO"
	.sectionflags	@""
	.align	4


	//----- nvinfo : EIATTR_CUDA_API_VERSION
	.align		4
        /*0000*/ 	.byte	0x04, 0x37
        /*0002*/ 	.short	(.L_9 - .L_8)
.L_8:
        /*0004*/ 	.word	0x0000007c


	//----- nvinfo : EIATTR_KPARAM_INFO
	.align		4
.L_9:
        /*0008*/ 	.byte	0x04, 0x17
        /*000a*/ 	.short	(.L_11 - .L_10)
.L_10:
        /*000c*/ 	.word	0x00000000
        /*0010*/ 	.short	0x0003
        /*0012*/ 	.short	0x0014
        /*0014*/ 	.byte	0x00, 0xf0, 0x11, 0x00


	//----- nvinfo : EIATTR_KPARAM_INFO
	.align		4
.L_11:
        /*0018*/ 	.byte	0x04, 0x17
        /*001a*/ 	.short	(.L_13 - .L_12)
.L_12:
        /*001c*/ 	.word	0x00000000
        /*0020*/ 	.short	0x0002
        /*0022*/ 	.short	0x0010
        /*0024*/ 	.byte	0x00, 0xf0, 0x11, 0x00


	//----- nvinfo : EIATTR_KPARAM_INFO
	.align		4
.L_13:
        /*0028*/ 	.byte	0x04, 0x17
        /*002a*/ 	.short	(.L_15 - .L_14)
.L_14:
        /*002c*/ 	.word	0x00000000
        /*0030*/ 	.short	0x0001
        /*0032*/ 	.short	0x0008
        /*0034*/ 	.byte	0x00, 0xf4, 0x21, 0x00


	//----- nvinfo : EIATTR_KPARAM_INFO
	.align		4
.L_15:
        /*0038*/ 	.byte	0x04, 0x17
        /*003a*/ 	.short	(.L_17 - .L_16)
.L_16:
        /*003c*/ 	.word	0x00000000
        /*0040*/ 	.short	0x0000
        /*0042*/ 	.short	0x0000
        /*0044*/ 	.byte	0x00, 0xf4, 0x21, 0x00


	//----- nvinfo : EIATTR_SPARSE_MMA_MASK
	.align		4
.L_17:
        /*0048*/ 	.byte	0x03, 0x50
        /*004a*/ 	.short	0x0000


	//----- nvinfo : EIATTR_MAXREG_COUNT
	.align		4
        /*004c*/ 	.byte	0x03, 0x1b
        /*004e*/ 	.short	0x00ff


	//----- nvinfo : EIATTR_COOP_GROUP_MASK_REGIDS
	.align		4
        /*0050*/ 	.byte	0x04, 0x29
        /*0052*/ 	.short	(.L_19 - .L_18)


	//   ....[0]....
.L_18:
        /*0054*/ 	.word	0xffffffff


	//   ....[1]....
        /*0058*/ 	.word	0xffffffff


	//   ....[2]....
        /*005c*/ 	.word	0xffffffff


	//   ....[3]....
        /*0060*/ 	.word	0xffffffff


	//----- nvinfo : EIATTR_COOP_GROUP_INSTR_OFFSETS
	.align		4
.L_19:
        /*0064*/ 	.byte	0x04, 0x28
        /*0066*/ 	.short	(.L_21 - .L_20)


	//   ....[0]....
.L_20:
        /*0068*/ 	.word	0x00000330


	//   ....[1]....
        /*006c*/ 	.word	0x00000340


	//   ....[2]....
        /*0070*/ 	.word	0x00000350


	//   ....[3]....
        /*0074*/ 	.word	0x00000360


	//----- nvinfo : EIATTR_EXIT_INSTR_OFFSETS
	.align		4
.L_21:
        /*0078*/ 	.byte	0x04, 0x1c
        /*007a*/ 	.short	(.L_23 - .L_22)


	//   ....[0]....
.L_22:
        /*007c*/ 	.word	0x00000510


	//   ....[1]....
        /*0080*/ 	.word	0x00000550


	//----- nvinfo : EIATTR_REQNTID
	.align		4
.L_23:
        /*0084*/ 	.byte	0x04, 0x10
        /*0086*/ 	.short	(.L_25 - .L_24)
.L_24:
        /*0088*/ 	.word	0x00000040
        /*008c*/ 	.word	0x00000001
        /*0090*/ 	.word	0x00000001


	//----- nvinfo : EIATTR_CBANK_PARAM_SIZE
	.align		4
.L_25:
        /*0094*/ 	.byte	0x03, 0x19
        /*0096*/ 	.short	0x0018


	//----- nvinfo : EIATTR_PARAM_CBANK
	.align		4
        /*0098*/ 	.byte	0x04, 0x0a
        /*009a*/ 	.short	(.L_27 - .L_26)
	.align		4
.L_26:
        /*009c*/ 	.word	index@(.nv.constant0.triton_per_fused__native_batch_norm_legit_no_training_mean_relu_4)
        /*00a0*/ 	.short	0x0210
        /*00a2*/ 	.short	0x0018


	//----- nvinfo : EIATTR_SW_WAR
	.align		4
.L_27:
        /*00a4*/ 	.byte	0x04, 0x36
        /*00a6*/ 	.short	(.L_29 - .L_28)
.L_28:
        /*00a8*/ 	.word	0x00000008
.L_29:


//--------------------- .nv.callgraph             --------------------------
	.section	.nv.callgraph,"",@"SHT_CUDA_CALLGRAPH"
	.align	4
	.sectionentsize	8
	.align		4
        /*0000*/ 	.word	0x00000000
	.align		4
        /*0004*/ 	.word	0xffffffff
	.align		4
        /*0008*/ 	.word	0x00000000
	.align		4
        /*000c*/ 	.word	0xfffffffe
	.align		4
        /*0010*/ 	.word	0x00000000
	.align		4
        /*0014*/ 	.word	0xfffffffd
	.align		4
        /*0018*/ 	.word	0x00000000
	.align		4
        /*001c*/ 	.word	0xfffffffc


//--------------------- .text.triton_per_fused__native_batch_norm_legit_no_training_mean_relu_4 --------------------------
	.section	.text.triton_per_fused__native_batch_norm_legit_no_training_mean_relu_4,"ax",@progbits
	.sectionflags	@"SHF_BARRIERS=1"
	.align	128
        .global         triton_per_fused__native_batch_norm_legit_no_training_mean_relu_4
        .type           triton_per_fused__native_batch_norm_legit_no_training_mean_relu_4,@function
        .size           triton_per_fused__native_batch_norm_legit_no_training_mean_relu_4,(.L_x_1 - triton_per_fused__native_batch_norm_legit_no_training_mean_relu_4)
        .other          triton_per_fused__native_batch_norm_legit_no_training_mean_relu_4,@"STO_CUDA_ENTRY STV_DEFAULT"
triton_per_fused__native_batch_norm_legit_no_training_mean_relu_4:
.text.triton_per_fused__native_batch_norm_legit_no_training_mean_relu_4:
[----:B------:R-:W0:Y:S02]  /*0000*/  LDC R1, c[0x0][0x28] ;  /* 0x00000a00ff017b82 */ /* 0x000e240000000800 */
[----:B------:R-:W1:Y:S01]  /*0010*/  S2R R0, SR_CTAID.X ;  /* 0x0000000000007919 */ /* 0x000e620000002500 */
[----:B------:R-:W2:Y:S01]  /*0020*/  LDC.64 R2, c[0x0][0x218] ;  /* 0x00008600ff027b82 */ /* 0x000ea20000000a00 */
[----:B------:R-:W-:Y:S01]  /*0030*/  ULDC.64 UR6, c[0x0][0x208] ;  /* 0x0000820000067ab9 */ /* 0x000fe20000000a00 */
[----:B------:R-:W3:Y:S01]  /*0040*/  S2R R8, SR_TID.X ;  /* 0x0000000000087919 */ /* 0x000ee20000002100 */
[----:B-1----:R-:W-:Y:S02]  /*0050*/  IMAD.SHL.U32 R0, R0, 0x80, RZ ;  /* 0x0000008000007824 */ /* 0x002fe400078e00ff */
[----:B---3--:R-:W-:Y:S01]  /*0060*/  IMAD.SHL.U32 R11, R8, 0x4, RZ ;  /* 0x00000004080b7824 */ /* 0x008fe200078e00ff */
[----:B------:R-:W-:-:S04]  /*0070*/  SHF.R.S32.HI R7, RZ, 0x5, R8 ;  /* 0x00000005ff077819 */ /* 0x000fc80000011408 */
[----:B------:R-:W-:Y:S02]  /*0080*/  LOP3.LUT R4, R0, 0x7c, R11, 0xf8, !PT ;  /* 0x0000007c00047812 */ /* 0x000fe400078ef80b */
[----:B------:R-:W-:Y:S02]  /*0090*/  SGXT R7, R7, 0x1 ;  /* 0x000000010707781a */ /* 0x000fe40000000200 */
[C---:B------:R-:W-:Y:S01]  /*00a0*/  ISETP.GE.AND P0, PT, R4.reuse, 0xc00, PT ;  /* 0x00000c000400780c */ /* 0x040fe20003f06270 */
[----:B------:R-:W-:Y:S01]  /*00b0*/  IMAD.HI R5, R4, 0x2aaaaaab, RZ ;  /* 0x2aaaaaab04057827 */ /* 0x000fe200078e02ff */
[----:B------:R-:W-:-:S04]  /*00c0*/  LOP3.LUT R7, R7, 0x300, RZ, 0xc0, !PT ;  /* 0x0000030007077812 */ /* 0x000fc800078ec0ff */
[----:B------:R-:W-:-:S04]  /*00d0*/  SHF.R.U32.HI R6, RZ, 0x1f, R5 ;  /* 0x0000001fff067819 */ /* 0x000fc80000011605 */
[----:B------:R-:W-:-:S05]  /*00e0*/  LEA.HI.SX32 R5, R5, R6, 0x19 ;  /* 0x0000000605057211 */ /* 0x000fca00078fcaff */
[----:B------:R-:W-:-:S04]  /*00f0*/  IMAD R6, R5, -0x300, R4 ;  /* 0xfffffd0005067824 */ /* 0x000fc800078e0204 */
[----:B------:R-:W-:-:S04]  /*0100*/  IMAD.IADD R6, R6, 0x1, R7 ;  /* 0x0000000106067824 */ /* 0x000fc800078e0207 */
[----:B------:R-:W-:Y:S01]  /*0110*/  IMAD R15, R5, 0x600, R6 ;  /* 0x00000600050f7824 */ /* 0x000fe200078e0206 */
[----:B------:R-:W-:Y:S02]  /*0120*/  CS2R R4, SRZ ;  /* 0x0000000000047805 */ /* 0x000fe4000001ff00 */
[----:B------:R-:W-:Y:S01]  /*0130*/  CS2R R6, SRZ ;  /* 0x0000000000067805 */ /* 0x000fe2000001ff00 */
[----:B--2---:R-:W-:-:S05]  /*0140*/  IMAD.WIDE R14, R15, 0x4, R2 ;  /* 0x000000040f0e7825 */ /* 0x004fca00078e0202 */
[----:B------:R-:W2:Y:S01]  /*0150*/  @!P0 LDG.E.128 R4, desc[UR6][R14.64] ;  /* 0x000000060e048981 */ /* 0x000ea2000c1e1d00 */
[----:B------:R-:W1:Y:S01]  /*0160*/  S2UR UR5, SR_CgaCtaId ;  /* 0x00000000000579c3 */ /* 0x000e620000008800 */
[----:B------:R-:W-:Y:S01]  /*0170*/  LOP3.LUT R2, R11, 0x7c, RZ, 0xc0, !PT ;  /* 0x0000007c0b027812 */ /* 0x000fe200078ec0ff */
[----:B------:R-:W-:Y:S01]  /*0180*/  UMOV UR4, 0x400 ;  /* 0x0000040000047882 */ /* 0x000fe20000000000 */
[----:B------:R-:W-:Y:S02]  /*0190*/  SHF.R.U32.HI R16, RZ, 0x3, R8 ;  /* 0x00000003ff107819 */ /* 0x000fe40000011608 */
[----:B------:R-:W-:Y:S01]  /*01a0*/  ISETP.GE.AND P1, PT, R8, 0x100, PT ;  /* 0x000001000800780c */ /* 0x000fe20003f26270 */
[----:B------:R-:W-:-:S05]  /*01b0*/  IMAD.SHL.U32 R3, R2, 0x8, RZ ;  /* 0x0000000802037824 */ /* 0x000fca00078e00ff */
[----:B------:R-:W-:Y:S01]  /*01c0*/  LOP3.LUT R16, R3, 0x4, R16, 0xf8, !PT ;  /* 0x0000000403107812 */ /* 0x000fe200078ef810 */
[----:B-1----:R-:W-:Y:S01]  /*01d0*/  UPRMT UR4, UR5, 0x654, UR4 ;  /* 0x0000065405047896 */ /* 0x002fe20008000004 */
[----:B--2---:R-:W-:Y:S02]  /*01e0*/  SEL R4, R4, RZ, !P0 ;  /* 0x000000ff04047207 */ /* 0x004fe40004000000 */
[----:B------:R-:W-:Y:S02]  /*01f0*/  SEL R5, R5, RZ, !P0 ;  /* 0x000000ff05057207 */ /* 0x000fe40004000000 */
[----:B------:R-:W-:Y:S02]  /*0200*/  SEL R6, R6, RZ, !P0 ;  /* 0x000000ff06067207 */ /* 0x000fe40004000000 */
[----:B------:R-:W-:Y:S02]  /*0210*/  SEL R7, R7, RZ, !P0 ;  /* 0x000000ff07077207 */ /* 0x000fe40004000000 */
[----:B------:R-:W-:-:S02]  /*0220*/  SEL R15, R4, RZ, !P0 ;  /* 0x000000ff040f7207 */ /* 0x000fc40004000000 */
[----:B------:R-:W-:Y:S02]  /*0230*/  SEL R5, R5, RZ, !P0 ;  /* 0x000000ff05057207 */ /* 0x000fe40004000000 */
[----:B------:R-:W-:Y:S01]  /*0240*/  SEL R17, R6, RZ, !P0 ;  /* 0x000000ff06117207 */ /* 0x000fe20004000000 */
[----:B------:R-:W-:Y:S01]  /*0250*/  STS [R16+UR4], R15 ;  /* 0x0000000f10007988 */ /* 0x000fe20008000804 */
[----:B------:R-:W-:Y:S02]  /*0260*/  SEL R7, R7, RZ, !P0 ;  /* 0x000000ff07077207 */ /* 0x000fe40004000000 */
[----:B------:R-:W-:Y:S01]  /*0270*/  LOP3.LUT R4, R8, 0x1, RZ, 0xc0, !PT ;  /* 0x0000000108047812 */ /* 0x000fe200078ec0ff */
[----:B------:R-:W-:Y:S03]  /*0280*/  STS [R16+UR4+0x8], R5 ;  /* 0x0000080510007988 */ /* 0x000fe60008000804 */
[----:B------:R-:W-:Y:S01]  /*0290*/  ISETP.NE.U32.AND P0, PT, R4, 0x1, PT ;  /* 0x000000010400780c */ /* 0x000fe20003f05070 */
[----:B------:R-:W-:Y:S03]  /*02a0*/  STS [R16+UR4+0x10], R17 ;  /* 0x0000101110007988 */ /* 0x000fe60008000804 */
[C---:B------:R-:W-:Y:S01]  /*02b0*/  ISETP.LT.AND P0, PT, R8.reuse, 0x100, P0 ;  /* 0x000001000800780c */ /* 0x040fe20000701270 */
[----:B------:R-:W-:Y:S01]  /*02c0*/  STS [R16+UR4+0x18], R7 ;  /* 0x0000180710007988 */ /* 0x000fe20008000804 */
[----:B------:R-:W-:Y:S01]  /*02d0*/  IMAD.SHL.U32 R8, R8, 0x2, RZ ;  /* 0x0000000208087824 */ /* 0x000fe200078e00ff */
[----:B------:R-:W-:Y:S06]  /*02e0*/  BAR.SYNC.DEFER_BLOCKING 0x0 ;  /* 0x0000000000007b1d */ /* 0x000fec0000010000 */
[----:B------:R-:W1:Y:S04]  /*02f0*/  @!P1 LDS R12, [R11+UR4] ;  /* 0x000000040b0c9984 */ /* 0x000e680008000800 */
[----:B------:R-:W2:Y:S04]  /*0300*/  @!P1 LDS R9, [R11+UR4+0x100] ;  /* 0x000100040b099984 */ /* 0x000ea80008000800 */
[----:B------:R-:W3:Y:S04]  /*0310*/  @!P1 LDS R10, [R11+UR4+0x200] ;  /* 0x000200040b0a9984 */ /* 0x000ee80008000800 */
[----:B------:R-:W4:Y:S04]  /*0320*/  @!P1 LDS R13, [R11+UR4+0x300] ;  /* 0x000300040b0d9984 */ /* 0x000f280008000800 */
[----:B-1----:R-:W1:Y:S04]  /*0330*/  SHFL.BFLY PT, R19, R12, 0x1, 0x1f ;  /* 0x0c201f000c137f89 */ /* 0x002e6800000e0000 */
[----:B--2---:R-:W2:Y:S04]  /*0340*/  SHFL.BFLY PT, R6, R9, 0x1, 0x1f ;  /* 0x0c201f0009067f89 */ /* 0x004ea800000e0000 */
[----:B---3--:R-:W3:Y:S04]  /*0350*/  SHFL.BFLY PT, R15, R10, 0x1, 0x1f ;  /* 0x0c201f000a0f7f89 */ /* 0x008ee800000e0000 */
[----:B----4-:R-:W4:Y:S01]  /*0360*/  SHFL.BFLY PT, R20, R13, 0x1, 0x1f ;  /* 0x0c201f000d147f89 */ /* 0x010f2200000e0000 */
[----:B-1----:R-:W-:Y:S01]  /*0370*/  FADD R14, R12, R19 ;  /* 0x000000130c0e7221 */ /* 0x002fe20000000000 */
[----:B--2---:R-:W-:-:S04]  /*0380*/  FADD R16, R9, R6 ;  /* 0x0000000609107221 */ /* 0x004fc80000000000 */
[----:B------:R-:W-:Y:S01]  /*0390*/  @P0 STS [R11+UR4], R14 ;  /* 0x0000000e0b000988 */ /* 0x000fe20008000804 */
[----:B------:R-:W-:Y:S02]  /*03a0*/  VIADD R9, R3, UR4 ;  /* 0x0000000403097c36 */ /* 0x000fe40008000000 */
[----:B---3--:R-:W-:Y:S01]  /*03b0*/  FADD R18, R10, R15 ;  /* 0x0000000f0a127221 */ /* 0x008fe20000000000 */
[----:B------:R-:W-:Y:S01]  /*03c0*/  @P0 STS [R11+UR4+0x100], R16 ;  /* 0x000100100b000988 */ /* 0x000fe20008000804 */
[----:B------:R-:W-:Y:S02]  /*03d0*/  IMAD R10, R2, -0x4, R9 ;  /* 0xfffffffc020a7824 */ /* 0x000fe400078e0209 */
[----:B----4-:R-:W-:Y:S01]  /*03e0*/  FADD R20, R13, R20 ;  /* 0x000000140d147221 */ /* 0x010fe20000000000 */
[----:B------:R-:W-:Y:S01]  /*03f0*/  @P0 STS [R11+UR4+0x200], R18 ;  /* 0x000200120b000988 */ /* 0x000fe20008000804 */
[----:B------:R-:W-:Y:S02]  /*0400*/  LOP3.LUT R13, R8, 0x7e, RZ, 0xc0, !PT ;  /* 0x0000007e080d7812 */ /* 0x000fe400078ec0ff */
[----:B------:R-:W1:Y:S01]  /*0410*/  LDC.64 R8, c[0x0][0x210] ;  /* 0x00008400ff087b82 */ /* 0x000e620000000a00 */
[----:B------:R-:W-:Y:S01]  /*0420*/  @P0 STS [R11+UR4+0x300], R20 ;  /* 0x000300140b000988 */ /* 0x000fe20008000804 */
[----:B------:R-:W-:-:S06]  /*0430*/  LEA R12, R13, UR4, 0x2 ;  /* 0x000000040d0c7c11 */ /* 0x000fcc000f8e10ff */
[----:B------:R-:W-:Y:S06]  /*0440*/  BAR.SYNC.DEFER_BLOCKING 0x0 ;  /* 0x0000000000007b1d */ /* 0x000fec0000010000 */
[----:B------:R-:W-:Y:S04]  /*0450*/  LDS R4, [R3+UR4] ;  /* 0x0000000403047984 */ /* 0x000fe80008000800 */
[----:B------:R-:W-:Y:S04]  /*0460*/  LDS R5, [R3+UR4+0x8] ;  /* 0x0000080403057984 */ /* 0x000fe80008000800 */
[----:B------:R-:W-:Y:S04]  /*0470*/  LDS R6, [R3+UR4+0x10] ;  /* 0x0000100403067984 */ /* 0x000fe80008000800 */
[----:B------:R2:W3:Y:S01]  /*0480*/  LDS R7, [R3+UR4+0x18] ;  /* 0x0000180403077984 */ /* 0x0004e20008000800 */
[----:B------:R-:W-:Y:S01]  /*0490*/  BAR.SYNC.DEFER_BLOCKING 0x0 ;  /* 0x0000000000007b1d */ /* 0x000fe20000010000 */
[----:B--2---:R-:W-:-:S04]  /*04a0*/  LOP3.LUT R3, R0, R13, RZ, 0xfc, !PT ;  /* 0x0000000d00037212 */ /* 0x004fc800078efcff */
[C---:B------:R-:W-:Y:S01]  /*04b0*/  ISETP.GE.AND P0, PT, R3.reuse, 0xc00, PT ;  /* 0x00000c000300780c */ /* 0x040fe20003f06270 */
[----:B-1----:R-:W-:Y:S01]  /*04c0*/  IMAD.WIDE R2, R3, 0x4, R8 ;  /* 0x0000000403027825 */ /* 0x002fe200078e0208 */
[----:B---3--:R1:W-:Y:S01]  /*04d0*/  STS.128 [R10], R4 ;  /* 0x000000040a007388 */ /* 0x0083e20000000c00 */
[----:B------:R-:W-:Y:S06]  /*04e0*/  BAR.SYNC.DEFER_BLOCKING 0x0 ;  /* 0x0000000000007b1d */ /* 0x000fec0000010000 */
[----:B------:R1:W2:Y:S02]  /*04f0*/  LDS.64 R14, [R12] ;  /* 0x000000000c0e7984 */ /* 0x0002a40000000a00 */
[----:B------:R-:W-:Y:S06]  /*0500*/  BAR.SYNC.DEFER_BLOCKING 0x0 ;  /* 0x0000000000007b1d */ /* 0x000fec0000010000 */
[----:B-1----:R-:W-:Y:S05]  /*0510*/  @P0 EXIT ;  /* 0x000000000000094d */ /* 0x002fea0003800000 */
[----:B--2---:R-:W-:Y:S01]  /*0520*/  FMUL R14, R14, 0.00390625 ;  /* 0x3b8000000e0e7820 */ /* 0x004fe20000400000 */
[----:B------:R-:W-:-:S05]  /*0530*/  FMUL R15, R15, 0.00390625 ;  /* 0x3b8000000f0f7820 */ /* 0x000fca0000400000 */
[----:B------:R-:W-:Y:S01]  /*0540*/  STG.E.64 desc[UR6][R2.64], R14 ;  /* 0x0000000e02007986 */ /* 0x000fe2000c101b06 */
[----:B------:R-:W-:Y:S05]  /*0550*/  EXIT ;  /* 0x000000000000794d */ /* 0x000fea0003800000 */
.L_x_0:
[----:B------:R-:W-:-:S00]  /*0560*/  BRA `(.L_x_0) ;  /* 0xfffffffc00fc7947 */ /* 0x000fc0000383ffff */
[----:B------:R-:W-:-:S00]  /*0570*/  NOP ;  /* 0x0000000000007918 */ /* 0x000fc00000000000 */
        /* <DEDUP_REMOVED lines=8> */
.L_x_1:


//--------------------- .nv.shared.triton_per_fused__native_batch_norm_legit_no_training_mean_relu_4 --------------------------
	.section	.nv.shared.triton_per_fused__native_batch_norm_legit_no_training_mean_relu_4,"aw",@nobits
	.sectionflags	@""
	.align	16
	.zero		1024


//--------------------- .nv.constant0.triton_per_fused__native_batch_norm_legit_no_training_mean_relu_4 --------------------------
	.section	.nv.constant0.triton_per_fused__native_batch_norm_legit_no_training_mean_relu_4,"a",@progbits
	.sectionflags	@""
	.align	4
.nv.constant0.triton_per_fused__native_batch_norm_legit_no_training_mean_relu_4:
	.zero		552
